	.headerflags	@"EF_CUDA_TEXMODE_UNIFIED EF_CUDA_64BIT_ADDRESS EF_CUDA_ACCELERATORS EF_CUDA_SM90 EF_CUDA_VIRTUAL_SM(EF_CUDA_SM90)"
	.elftype	@"ET_EXEC"


//--------------------- .nv.info                  --------------------------
	.section	.nv.info,"",@"SHT_CUDA_INFO"
	.align	4


	//----- nvinfo : EIATTR_REGCOUNT
	.align		4
        /*0000*/ 	.byte	0x04, 0x2f
        /*0002*/ 	.short	(.L_1 - .L_0)
	.align		4
.L_0:
        /*0004*/ 	.word	index@(triton_poi_fused_cat_1)
        /*0008*/ 	.word	0x0000000a


	//----- nvinfo : EIATTR_MIN_STACK_SIZE
	.align		4
.L_1:
        /*000c*/ 	.byte	0x04, 0x12
        /*000e*/ 	.short	(.L_3 - .L_2)
	.align		4
.L_2:
        /*0010*/ 	.word	index@(triton_poi_fused_cat_1)
        /*0014*/ 	.word	0x00000000


	//----- nvinfo : EIATTR_FRAME_SIZE
	.align		4
.L_3:
        /*0018*/ 	.byte	0x04, 0x11
        /*001a*/ 	.short	(.L_5 - .L_4)
	.align		4
.L_4:
        /*001c*/ 	.word	index@(triton_poi_fused_cat_1)
        /*0020*/ 	.word	0x00000000


	//----- nvinfo : EIATTR_MIN_STACK_SIZE
	.align		4
.L_5:
        /*0024*/ 	.byte	0x04, 0x12
        /*0026*/ 	.short	(.L_7 - .L_6)
	.align		4
.L_6:
        /*0028*/ 	.word	index@(triton_poi_fused_cat_1)
        /*002c*/ 	.word	0x00000000
.L_7:


//--------------------- .nv.info.triton_poi_fused_cat_1 --------------------------
	.section	.nv.info.triton_poi_fused_cat_1,"",@"SHT_CUDA_INFO"
	.sectionflags	@""
	.align	4


	//----- nvinfo : EIATTR_CUDA_API_VERSION
	.align		4
        /*0000*/ 	.byte	0x04, 0x37
        /*0002*/ 	.short	(.L_9 - .L_8)
.L_8:
        /*0004*/ 	.word	0x0000007c


	//----- nvinfo : EIATTR_KPARAM_INFO
	.align		4
.L_9:
        /*0008*/ 	.byte	0x04, 0x17
        /*000a*/ 	.short	(.L_11 - .L_10)
.L_10:
        /*000c*/ 	.word	0x00000000
        /*0010*/ 	.short	0x0002
        /*0012*/ 	.short	0x0010
        /*0014*/ 	.byte	0x00, 0xf0, 0x11, 0x00


	//----- nvinfo : EIATTR_KPARAM_INFO
	.align		4
.L_11:
        /*0018*/ 	.byte	0x04, 0x17
        /*001a*/ 	.short	(.L_13 - .L_12)
.L_12:
        /*001c*/ 	.word	0x00000000
        /*0020*/ 	.short	0x0001
        /*0022*/ 	.short	0x0008
        /*0024*/ 	.byte	0x00, 0xf4, 0x21, 0x00


	//----- nvinfo : EIATTR_KPARAM_INFO
	.align		4
.L_13:
        /*0028*/ 	.byte	0x04, 0x17
        /*002a*/ 	.short	(.L_15 - .L_14)
.L_14:
        /*002c*/ 	.word	0x00000000
        /*0030*/ 	.short	0x0000
        /*0032*/ 	.short	0x0000
        /*0034*/ 	.byte	0x00, 0xf4, 0x21, 0x00


	//----- nvinfo : EIATTR_SPARSE_MMA_MASK
	.align		4
.L_15:
        /*0038*/ 	.byte	0x03, 0x50
        /*003a*/ 	.short	0x0000


	//----- nvinfo : EIATTR_MAXREG_COUNT
	.align		4
        /*003c*/ 	.byte	0x03, 0x1b
        /*003e*/ 	.short	0x00ff


	//----- nvinfo : EIATTR_EXIT_INSTR_OFFSETS
	.align		4
        /*0040*/ 	.byte	0x04, 0x1c
        /*0042*/ 	.short	(.L_17 - .L_16)


	//   ....[0]....
.L_16:
        /*0044*/ 	.word	0x00000130


	//----- nvinfo : EIATTR_REQNTID
	.align		4
.L_17:
        /*0048*/ 	.byte	0x04, 0x10
        /*004a*/ 	.short	(.L_19 - .L_18)
.L_18:
        /*004c*/ 	.word	0x00000080
        /*0050*/ 	.word	0x00000001
        /*0054*/ 	.word	0x00000001


	//----- nvinfo : EIATTR_CBANK_PARAM_SIZE
	.align		4
.L_19:
        /*0058*/ 	.byte	0x03, 0x19
        /*005a*/ 	.short	0x0014


	//----- nvinfo : EIATTR_PARAM_CBANK
	.align		4
        /*005c*/ 	.byte	0x04, 0x0a
        /*005e*/ 	.short	(.L_21 - .L_20)
	.align		4
.L_20:
        /*0060*/ 	.word	index@(.nv.constant0.triton_poi_fused_cat_1)
        /*0064*/ 	.short	0x0210
        /*0066*/ 	.short	0x0014


	//----- nvinfo : EIATTR_SW_WAR
	.align		4
.L_21:
        /*0068*/ 	.byte	0x04, 0x36
        /*006a*/ 	.short	(.L_23 - .L_22)
.L_22:
        /*006c*/ 	.word	0x00000008
.L_23:


//--------------------- .nv.callgraph             --------------------------
	.section	.nv.callgraph,"",@"SHT_CUDA_CALLGRAPH"
	.align	4
	.sectionentsize	8
	.align		4
        /*0000*/ 	.word	0x00000000
	.align		4
        /*0004*/ 	.word	0xffffffff
	.align		4
        /*0008*/ 	.word	0x00000000
	.align		4
        /*000c*/ 	.word	0xfffffffe
	.align		4
        /*0010*/ 	.word	0x00000000
	.align		4
        /*0014*/ 	.word	0xfffffffd
	.align		4
        /*0018*/ 	.word	0x00000000
	.align		4
        /*001c*/ 	.word	0xfffffffc


//--------------------- .text.triton_poi_fused_cat_1 --------------------------
	.section	.text.triton_poi_fused_cat_1,"ax",@progbits
	.align	128
        .global         triton_poi_fused_cat_1
        .type           triton_poi_fused_cat_1,@function
        .size           triton_poi_fused_cat_1,(.L_x_1 - triton_poi_fused_cat_1)
        .other          triton_poi_fused_cat_1,@"STO_CUDA_ENTRY STV_DEFAULT"
triton_poi_fused_cat_1:
.text.triton_poi_fused_cat_1:
[----:B------:R-:W-:Y:S01]  /*0000*/  LDC R1, c[0x0][0x28] ;  /* 0x00000a00ff017b82 */ /* 0x000fe20000000800 */
[----:B------:R-:W1:Y:S07]  /*0010*/  S2R R0, SR_TID.X ;  /* 0x0000000000007919 */ /* 0x000e6e0000002100 */
[----:B------:R-:W2:Y:S01]  /*0020*/  LDC.64 R2, c[0x0][0x210] ;  /* 0x00008400ff027b82 */ /* 0x000ea20000000a00 */
[----:B------:R-:W-:Y:S01]  /*0030*/  ULDC.64 UR4, c[0x0][0x208] ;  /* 0x0000820000047ab9 */ /* 0x000fe20000000a00 */
[----:B------:R-:W3:Y:S06]  /*0040*/  S2R R7, SR_CTAID.X ;  /* 0x0000000000077919 */ /* 0x000eec0000002500 */
[----:B------:R-:W4:Y:S01]  /*0050*/  LDC.64 R4, c[0x0][0x218] ;  /* 0x00008600ff047b82 */ /* 0x000f220000000a00 */
[----:B-1----:R-:W-:-:S05]  /*0060*/  IMAD.SHL.U32 R0, R0, 0x2, RZ ;  /* 0x0000000200007824 */ /* 0x002fca00078e00ff */
[----:B------:R-:W-:-:S05]  /*0070*/  LOP3.LUT R0, R0, 0xfe, RZ, 0xc0, !PT ;  /* 0x000000fe00007812 */ /* 0x000fca00078ec0ff */
[----:B---3--:R-:W-:-:S04]  /*0080*/  IMAD R7, R7, 0x100, R0 ;  /* 0x0000010007077824 */ /* 0x008fc800078e0200 */
[----:B--2---:R-:W-:-:S06]  /*0090*/  IMAD.WIDE R2, R7, 0x4, R2 ;  /* 0x0000000407027825 */ /* 0x004fcc00078e0202 */
[----:B------:R-:W2:Y:S01]  /*00a0*/  LDG.E.64 R2, desc[UR4][R2.64] ;  /* 0x0000000402027981 */ /* 0x000ea2000c1e1b00 */
[----:B------:R-:W-:-:S04]  /*00b0*/  SHF.R.S32.HI R0, RZ, 0x1f, R7 ;  /* 0x0000001fff007819 */ /* 0x000fc80000011407 */
[----:B------:R-:W-:-:S05]  /*00c0*/  LEA.HI R0, R0, R7, RZ, 0xc ;  /* 0x0000000700007211 */ /* 0x000fca00078f60ff */
[C---:B------:R-:W-:Y:S01]  /*00d0*/  IMAD.SHL.U32 R6, R0.reuse, 0x2, RZ ;  /* 0x0000000200067824 */ /* 0x040fe200078e00ff */
[----:B------:R-:W-:-:S04]  /*00e0*/  LOP3.LUT R0, R0, 0xfffff000, RZ, 0xc0, !PT ;  /* 0xfffff00000007812 */ /* 0x000fc800078ec0ff */
[----:B------:R-:W-:-:S04]  /*00f0*/  LOP3.LUT R6, R6, 0xffffe000, RZ, 0xc0, !PT ;  /* 0xffffe00006067812 */ /* 0x000fc800078ec0ff */
[----:B------:R-:W-:-:S05]  /*0100*/  IADD3 R7, R6, R7, -R0 ;  /* 0x0000000706077210 */ /* 0x000fca0007ffe800 */
[----:B----4-:R-:W-:-:S05]  /*0110*/  IMAD.WIDE R4, R7, 0x4, R4 ;  /* 0x0000000407047825 */ /* 0x010fca00078e0204 */
[----:B--2---:R-:W-:Y:S01]  /*0120*/  STG.E.64 desc[UR4][R4.64], R2 ;  /* 0x0000000204007986 */ /* 0x004fe2000c101b04 */
[----:B------:R-:W-:Y:S05]  /*0130*/  EXIT ;  /* 0x000000000000794d */ /* 0x000fea0003800000 */
.L_x_0:
[----:B------:R-:W-:-:S00]  /*0140*/  BRA `(.L_x_0) ;  /* 0xfffffffc00fc7947 */ /* 0x000fc0000383ffff */
[----:B------:R-:W-:-:S00]  /*0150*/  NOP ;  /* 0x0000000000007918 */ /* 0x000fc00000000000 */
        /* <DEDUP_REMOVED lines=10> */
.L_x_1:


//--------------------- .nv.constant0.triton_poi_fused_cat_1 --------------------------
	.section	.nv.constant0.triton_poi_fused_cat_1,"a",@progbits
	.sectionflags	@""
	.align	4
.nv.constant0.triton_poi_fused_cat_1:
	.zero		548
